//
// Generated by NVIDIA NVVM Compiler
//
// Compiler Build ID: CL-36424714
// Cuda compilation tools, release 13.0, V13.0.88
// Based on NVVM 20.0.0
//

.version 9.0
.target sm_100
.address_size 64

	// .globl	_Z12addSameShapePfS_S_i

.visible .entry _Z12addSameShapePfS_S_i(
	.param .u64 .ptr .align 1 _Z12addSameShapePfS_S_i_param_0,
	.param .u64 .ptr .align 1 _Z12addSameShapePfS_S_i_param_1,
	.param .u64 .ptr .align 1 _Z12addSameShapePfS_S_i_param_2,
	.param .u32 _Z12addSameShapePfS_S_i_param_3
)
{
	.reg .pred 	%p<10>;
	.reg .b32 	%r<23>;
	.reg .b32 	%f<88>;
	.reg .b64 	%rd<40>;

	ld.param.u64 	%rd22, [_Z12addSameShapePfS_S_i_param_0];
	ld.param.u64 	%rd23, [_Z12addSameShapePfS_S_i_param_1];
	ld.param.u64 	%rd24, [_Z12addSameShapePfS_S_i_param_2];
	ld.param.u32 	%r16, [_Z12addSameShapePfS_S_i_param_3];
	cvta.to.global.u64 	%rd1, %rd24;
	cvta.to.global.u64 	%rd2, %rd23;
	cvta.to.global.u64 	%rd3, %rd22;
	setp.lt.s32 	%p1, %r16, 1;
	@%p1 bra 	$L__BB0_13;
	and.b32  	%r1, %r16, 15;
	setp.lt.u32 	%p2, %r16, 16;
	mov.b32 	%r20, 0;
	@%p2 bra 	$L__BB0_4;
	and.b32  	%r20, %r16, 2147483632;
	neg.s32 	%r18, %r20;
	add.s64 	%rd36, %rd3, 32;
	add.s64 	%rd35, %rd2, 32;
	add.s64 	%rd34, %rd1, 32;
$L__BB0_3:
	.pragma "nounroll";
	ld.global.f32 	%f1, [%rd36+-32];
	ld.global.f32 	%f2, [%rd35+-32];
	add.f32 	%f3, %f1, %f2;
	st.global.f32 	[%rd34+-32], %f3;
	ld.global.f32 	%f4, [%rd36+-28];
	ld.global.f32 	%f5, [%rd35+-28];
	add.f32 	%f6, %f4, %f5;
	st.global.f32 	[%rd34+-28], %f6;
	ld.global.f32 	%f7, [%rd36+-24];
	ld.global.f32 	%f8, [%rd35+-24];
	add.f32 	%f9, %f7, %f8;
	st.global.f32 	[%rd34+-24], %f9;
	ld.global.f32 	%f10, [%rd36+-20];
	ld.global.f32 	%f11, [%rd35+-20];
	add.f32 	%f12, %f10, %f11;
	st.global.f32 	[%rd34+-20], %f12;
	ld.global.f32 	%f13, [%rd36+-16];
	ld.global.f32 	%f14, [%rd35+-16];
	add.f32 	%f15, %f13, %f14;
	st.global.f32 	[%rd34+-16], %f15;
	ld.global.f32 	%f16, [%rd36+-12];
	ld.global.f32 	%f17, [%rd35+-12];
	add.f32 	%f18, %f16, %f17;
	st.global.f32 	[%rd34+-12], %f18;
	ld.global.f32 	%f19, [%rd36+-8];
	ld.global.f32 	%f20, [%rd35+-8];
	add.f32 	%f21, %f19, %f20;
	st.global.f32 	[%rd34+-8], %f21;
	ld.global.f32 	%f22, [%rd36+-4];
	ld.global.f32 	%f23, [%rd35+-4];
	add.f32 	%f24, %f22, %f23;
	st.global.f32 	[%rd34+-4], %f24;
	ld.global.f32 	%f25, [%rd36];
	ld.global.f32 	%f26, [%rd35];
	add.f32 	%f27, %f25, %f26;
	st.global.f32 	[%rd34], %f27;
	ld.global.f32 	%f28, [%rd36+4];
	ld.global.f32 	%f29, [%rd35+4];
	add.f32 	%f30, %f28, %f29;
	st.global.f32 	[%rd34+4], %f30;
	ld.global.f32 	%f31, [%rd36+8];
	ld.global.f32 	%f32, [%rd35+8];
	add.f32 	%f33, %f31, %f32;
	st.global.f32 	[%rd34+8], %f33;
	ld.global.f32 	%f34, [%rd36+12];
	ld.global.f32 	%f35, [%rd35+12];
	add.f32 	%f36, %f34, %f35;
	st.global.f32 	[%rd34+12], %f36;
	ld.global.f32 	%f37, [%rd36+16];
	ld.global.f32 	%f38, [%rd35+16];
	add.f32 	%f39, %f37, %f38;
	st.global.f32 	[%rd34+16], %f39;
	ld.global.f32 	%f40, [%rd36+20];
	ld.global.f32 	%f41, [%rd35+20];
	add.f32 	%f42, %f40, %f41;
	st.global.f32 	[%rd34+20], %f42;
	ld.global.f32 	%f43, [%rd36+24];
	ld.global.f32 	%f44, [%rd35+24];
	add.f32 	%f45, %f43, %f44;
	st.global.f32 	[%rd34+24], %f45;
	ld.global.f32 	%f46, [%rd36+28];
	ld.global.f32 	%f47, [%rd35+28];
	add.f32 	%f48, %f46, %f47;
	st.global.f32 	[%rd34+28], %f48;
	add.s32 	%r18, %r18, 16;
	add.s64 	%rd36, %rd36, 64;
	add.s64 	%rd35, %rd35, 64;
	add.s64 	%rd34, %rd34, 64;
	setp.ne.s32 	%p3, %r18, 0;
	@%p3 bra 	$L__BB0_3;
$L__BB0_4:
	setp.eq.s32 	%p4, %r1, 0;
	@%p4 bra 	$L__BB0_13;
	and.b32  	%r7, %r16, 7;
	setp.lt.u32 	%p5, %r1, 8;
	@%p5 bra 	$L__BB0_7;
	mul.wide.u32 	%rd25, %r20, 4;
	add.s64 	%rd26, %rd3, %rd25;
	ld.global.f32 	%f49, [%rd26];
	add.s64 	%rd27, %rd2, %rd25;
	ld.global.f32 	%f50, [%rd27];
	add.f32 	%f51, %f49, %f50;
	add.s64 	%rd28, %rd1, %rd25;
	st.global.f32 	[%rd28], %f51;
	ld.global.f32 	%f52, [%rd26+4];
	ld.global.f32 	%f53, [%rd27+4];
	add.f32 	%f54, %f52, %f53;
	st.global.f32 	[%rd28+4], %f54;
	ld.global.f32 	%f55, [%rd26+8];
	ld.global.f32 	%f56, [%rd27+8];
	add.f32 	%f57, %f55, %f56;
	st.global.f32 	[%rd28+8], %f57;
	ld.global.f32 	%f58, [%rd26+12];
	ld.global.f32 	%f59, [%rd27+12];
	add.f32 	%f60, %f58, %f59;
	st.global.f32 	[%rd28+12], %f60;
	ld.global.f32 	%f61, [%rd26+16];
	ld.global.f32 	%f62, [%rd27+16];
	add.f32 	%f63, %f61, %f62;
	st.global.f32 	[%rd28+16], %f63;
	ld.global.f32 	%f64, [%rd26+20];
	ld.global.f32 	%f65, [%rd27+20];
	add.f32 	%f66, %f64, %f65;
	st.global.f32 	[%rd28+20], %f66;
	ld.global.f32 	%f67, [%rd26+24];
	ld.global.f32 	%f68, [%rd27+24];
	add.f32 	%f69, %f67, %f68;
	st.global.f32 	[%rd28+24], %f69;
	ld.global.f32 	%f70, [%rd26+28];
	ld.global.f32 	%f71, [%rd27+28];
	add.f32 	%f72, %f70, %f71;
	st.global.f32 	[%rd28+28], %f72;
	add.s32 	%r20, %r20, 8;
$L__BB0_7:
	setp.eq.s32 	%p6, %r7, 0;
	@%p6 bra 	$L__BB0_13;
	and.b32  	%r10, %r16, 3;
	setp.lt.u32 	%p7, %r7, 4;
	@%p7 bra 	$L__BB0_10;
	mul.wide.u32 	%rd29, %r20, 4;
	add.s64 	%rd30, %rd3, %rd29;
	ld.global.f32 	%f73, [%rd30];
	add.s64 	%rd31, %rd2, %rd29;
	ld.global.f32 	%f74, [%rd31];
	add.f32 	%f75, %f73, %f74;
	add.s64 	%rd32, %rd1, %rd29;
	st.global.f32 	[%rd32], %f75;
	ld.global.f32 	%f76, [%rd30+4];
	ld.global.f32 	%f77, [%rd31+4];
	add.f32 	%f78, %f76, %f77;
	st.global.f32 	[%rd32+4], %f78;
	ld.global.f32 	%f79, [%rd30+8];
	ld.global.f32 	%f80, [%rd31+8];
	add.f32 	%f81, %f79, %f80;
	st.global.f32 	[%rd32+8], %f81;
	ld.global.f32 	%f82, [%rd30+12];
	ld.global.f32 	%f83, [%rd31+12];
	add.f32 	%f84, %f82, %f83;
	st.global.f32 	[%rd32+12], %f84;
	add.s32 	%r20, %r20, 4;
$L__BB0_10:
	setp.eq.s32 	%p8, %r10, 0;
	@%p8 bra 	$L__BB0_13;
	mul.wide.u32 	%rd33, %r20, 4;
	add.s64 	%rd39, %rd1, %rd33;
	add.s64 	%rd38, %rd2, %rd33;
	add.s64 	%rd37, %rd3, %rd33;
	neg.s32 	%r22, %r10;
$L__BB0_12:
	.pragma "nounroll";
	ld.global.f32 	%f85, [%rd37];
	ld.global.f32 	%f86, [%rd38];
	add.f32 	%f87, %f85, %f86;
	st.global.f32 	[%rd39], %f87;
	add.s64 	%rd39, %rd39, 4;
	add.s64 	%rd38, %rd38, 4;
	add.s64 	%rd37, %rd37, 4;
	add.s32 	%r22, %r22, 1;
	setp.ne.s32 	%p9, %r22, 0;
	@%p9 bra 	$L__BB0_12;
$L__BB0_13:
	ret;

}


// ===== COMPILED SASS (sm_100) =====

	.target	sm_100

	.elftype	@"ET_EXEC"


//--------------------- .note.nv.tkinfo           --------------------------
	.section	.note.nv.tkinfo,"",@"SHT_NOTE"
	.sectionflags	@"SHF_NOTE_NV_TKINFO"
	.tkinfo
        /*0018*/ 	.word	0x00000002
        /*0030*/ 	.string	""
        /*0030*/ 	.string	"ptxas"
        /*0030*/ 	.string	"Cuda compilation tools, release 13.0, V13.0.88"
        /*0030*/ 	.string	"Build cuda_13.0.r13.0/compiler.36424714_0"
        /*0030*/ 	.string	"-arch sm_100 -m 64 "



//--------------------- .note.nv.cuinfo           --------------------------
	.section	.note.nv.cuinfo,"",@"SHT_NOTE"
	.sectionflags	@"SHF_NOTE_NV_CUINFO"
        /*0018*/ 	.short	0x0002
        /*001a*/ 	.short	0x0064
        /*001c*/ 	.short	0x0082
	.zero		2


//--------------------- .nv.info                  --------------------------
	.section	.nv.info,"",@"SHT_CUDA_INFO"
	.align	4


	//----- nvinfo : EIATTR_REGCOUNT
	.align		4
        /*0000*/ 	.byte	0x04, 0x2f
        /*0002*/ 	.short	(.L_1 - .L_0)
	.align		4
.L_0:
        /*0004*/ 	.word	index@(_Z12addSameShapePfS_S_i)
        /*0008*/ 	.word	0x00000014


	//----- nvinfo : EIATTR_FRAME_SIZE
	.align		4
.L_1:
        /*000c*/ 	.byte	0x04, 0x11
        /*000e*/ 	.short	(.L_3 - .L_2)
	.align		4
.L_2:
        /*0010*/ 	.word	index@(_Z12addSameShapePfS_S_i)
        /*0014*/ 	.word	0x00000000


	//----- nvinfo : EIATTR_MIN_STACK_SIZE
	.align		4
.L_3:
        /*0018*/ 	.byte	0x04, 0x12
        /*001a*/ 	.short	(.L_5 - .L_4)
	.align		4
.L_4:
        /*001c*/ 	.word	index@(_Z12addSameShapePfS_S_i)
        /*0020*/ 	.word	0x00000000
.L_5:


//--------------------- .nv.compat                --------------------------
	.section	.nv.compat,"",@"SHT_CUDA_COMPAT_INFO"
	.align	4
        /*0000*/ 	.byte	0x02, 0x09, 0x00, 0x00, 0x02, 0x02, 0x01, 0x00, 0x02, 0x05, 0x05, 0x00, 0x03, 0x07, 0x01, 0x01
        /*0010*/ 	.byte	0x02, 0x03, 0x00, 0x00, 0x02, 0x06, 0x01, 0x00, 0x04, 0x0b, 0x08, 0x00, 0x09, 0x00, 0x00, 0x00
        /*0020*/ 	.byte	0x00, 0x00, 0x00, 0x00


//--------------------- .nv.info._Z12addSameShapePfS_S_i --------------------------
	.section	.nv.info._Z12addSameShapePfS_S_i,"",@"SHT_CUDA_INFO"
	.sectionflags	@""
	.align	4


	//----- nvinfo : EIATTR_CUDA_API_VERSION
	.align		4
        /*0000*/ 	.byte	0x04, 0x37
        /*0002*/ 	.short	(.L_7 - .L_6)
.L_6:
        /*0004*/ 	.word	0x00000082


	//----- nvinfo : EIATTR_KPARAM_INFO
	.align		4
.L_7:
        /*0008*/ 	.byte	0x04, 0x17
        /*000a*/ 	.short	(.L_9 - .L_8)
.L_8:
        /*000c*/ 	.word	0x00000000
        /*0010*/ 	.short	0x0003
        /*0012*/ 	.short	0x0018
        /*0014*/ 	.byte	0x00, 0xf0, 0x11, 0x00


	//----- nvinfo : EIATTR_KPARAM_INFO
	.align		4
.L_9:
        /*0018*/ 	.byte	0x04, 0x17
        /*001a*/ 	.short	(.L_11 - .L_10)
.L_10:
        /*001c*/ 	.word	0x00000000
        /*0020*/ 	.short	0x0002
        /*0022*/ 	.short	0x0010
        /*0024*/ 	.byte	0x00, 0xf5, 0x21, 0x00


	//----- nvinfo : EIATTR_KPARAM_INFO
	.align		4
.L_11:
        /*0028*/ 	.byte	0x04, 0x17
        /*002a*/ 	.short	(.L_13 - .L_12)
.L_12:
        /*002c*/ 	.word	0x00000000
        /*0030*/ 	.short	0x0001
        /*0032*/ 	.short	0x0008
        /*0034*/ 	.byte	0x00, 0xf5, 0x21, 0x00


	//----- nvinfo : EIATTR_KPARAM_INFO
	.align		4
.L_13:
        /*0038*/ 	.byte	0x04, 0x17
        /*003a*/ 	.short	(.L_15 - .L_14)
.L_14:
        /*003c*/ 	.word	0x00000000
        /*0040*/ 	.short	0x0000
        /*0042*/ 	.short	0x0000
        /*0044*/ 	.byte	0x00, 0xf5, 0x21, 0x00


	//----- nvinfo : EIATTR_SPARSE_MMA_MASK
	.align		4
.L_15:
        /*0048*/ 	.byte	0x03, 0x50
        /*004a*/ 	.short	0x0000


	//----- nvinfo : EIATTR_MAXREG_COUNT
	.align		4
        /*004c*/ 	.byte	0x03, 0x1b
        /*004e*/ 	.short	0x00ff


	//----- nvinfo : EIATTR_MERCURY_ISA_VERSION
	.align		4
        /*0050*/ 	.byte	0x03, 0x5f
        /*0052*/ 	.short	0x0101


	//----- nvinfo : EIATTR_VRC_CTA_INIT_COUNT
	.align		4
        /*0054*/ 	.byte	0x02, 0x4a
	.zero		1
	.zero		1


	//----- nvinfo : EIATTR_EXIT_INSTR_OFFSETS
	.align		4
        /*0058*/ 	.byte	0x04, 0x1c
        /*005a*/ 	.short	(.L_17 - .L_16)


	//   ....[0]....
.L_16:
        /*005c*/ 	.word	0x00000030


	//   ....[1]....
        /*0060*/ 	.word	0x00000680


	//   ....[2]....
        /*0064*/ 	.word	0x00000940


	//   ....[3]....
        /*0068*/ 	.word	0x00000b00


	//   ....[4]....
        /*006c*/ 	.word	0x00000ce0


	//----- nvinfo : EIATTR_CBANK_PARAM_SIZE
	.align		4
.L_17:
        /*0070*/ 	.byte	0x03, 0x19
        /*0072*/ 	.short	0x001c


	//----- nvinfo : EIATTR_PARAM_CBANK
	.align		4
        /*0074*/ 	.byte	0x04, 0x0a
        /*0076*/ 	.short	(.L_19 - .L_18)
	.align		4
.L_18:
        /*0078*/ 	.word	index@(.nv.constant0._Z12addSameShapePfS_S_i)
        /*007c*/ 	.short	0x0380
        /*007e*/ 	.short	0x001c


	//----- nvinfo : EIATTR_SW_WAR
	.align		4
.L_19:
        /*0080*/ 	.byte	0x04, 0x36
        /*0082*/ 	.short	(.L_21 - .L_20)
.L_20:
        /*0084*/ 	.word	0x00000008
.L_21:


//--------------------- .nv.callgraph             --------------------------
	.section	.nv.callgraph,"",@"SHT_CUDA_CALLGRAPH"
	.align	4
	.sectionentsize	8
	.align		4
        /*0000*/ 	.word	0x00000000
	.align		4
        /*0004*/ 	.word	0xffffffff
	.align		4
        /*0008*/ 	.word	0x00000000
	.align		4
        /*000c*/ 	.word	0xfffffffe
	.align		4
        /*0010*/ 	.word	0x00000000
	.align		4
        /*0014*/ 	.word	0xfffffffd
	.align		4
        /*0018*/ 	.word	0x00000000
	.align		4
        /*001c*/ 	.word	0xfffffffc


//--------------------- .text._Z12addSameShapePfS_S_i --------------------------
	.section	.text._Z12addSameShapePfS_S_i,"ax",@progbits
	.align	128
        .global         _Z12addSameShapePfS_S_i
        .type           _Z12addSameShapePfS_S_i,@function
        .size           _Z12addSameShapePfS_S_i,(.L_x_6 - _Z12addSameShapePfS_S_i)
        .other          _Z12addSameShapePfS_S_i,@"STO_CUDA_ENTRY STV_DEFAULT"
_Z12addSameShapePfS_S_i:
.text._Z12addSameShapePfS_S_i:
[----:B------:R-:W-:Y:S08]  /*0000*/  LDC R1, c[0x0][0x37c] ;  /* 0x0000df00ff017b82 */ /* 0x000ff00000000800 */
[----:B------:R-:W0:Y:S02]  /*0010*/  LDC R2, c[0x0][0x398] ;  /* 0x0000e600ff027b82 */ /* 0x000e240000000800 */
[----:B0-----:R-:W-:-:S13]  /*0020*/  ISETP.GE.AND P0, PT, R2, 0x1, PT ;  /* 0x000000010200780c */ /* 0x001fda0003f06270 */
[----:B------:R-:W-:Y:S05]  /*0030*/  @!P0 EXIT ;  /* 0x000000000000894d */ /* 0x000fea0003800000 */
[C---:B------:R-:W-:Y:S01]  /*0040*/  ISETP.GE.U32.AND P1, PT, R2.reuse, 0x10, PT ;  /* 0x000000100200780c */ /* 0x040fe20003f26070 */
[----:B------:R-:W0:Y:S01]  /*0050*/  LDCU.64 UR12, c[0x0][0x358] ;  /* 0x00006b00ff0c77ac */ /* 0x000e220008000a00 */
[----:B------:R-:W-:Y:S01]  /*0060*/  LOP3.LUT R12, R2, 0xf, RZ, 0xc0, !PT ;  /* 0x0000000f020c7812 */ /* 0x000fe200078ec0ff */
[----:B------:R-:W-:-:S03]  /*0070*/  HFMA2 R0, -RZ, RZ, 0, 0 ;  /* 0x00000000ff007431 */ /* 0x000fc600000001ff */
[----:B------:R-:W-:-:S07]  /*0080*/  ISETP.NE.AND P0, PT, R12, RZ, PT ;  /* 0x000000ff0c00720c */ /* 0x000fce0003f05270 */
[----:B------:R-:W-:Y:S06]  /*0090*/  @!P1 BRA `(.L_x_0) ;  /* 0x0000000400789947 */ /* 0x000fec0003800000 */
[----:B------:R-:W1:Y:S01]  /*00a0*/  LDCU.128 UR4, c[0x0][0x380] ;  /* 0x00007000ff0477ac */ /* 0x000e620008000c00 */
[----:B------:R-:W-:Y:S01]  /*00b0*/  LOP3.LUT R0, R2, 0x7ffffff0, RZ, 0xc0, !PT ;  /* 0x7ffffff002007812 */ /* 0x000fe200078ec0ff */
[----:B------:R-:W2:Y:S03]  /*00c0*/  LDCU.64 UR10, c[0x0][0x390] ;  /* 0x00007200ff0a77ac */ /* 0x000ea60008000a00 */
[----:B------:R-:W-:Y:S01]  /*00d0*/  IADD3 R3, PT, PT, -R0, RZ, RZ ;  /* 0x000000ff00037210 */ /* 0x000fe20007ffe1ff */
[----:B-1----:R-:W-:Y:S02]  /*00e0*/  UIADD3 UR8, UP0, UPT, UR4, 0x20, URZ ;  /* 0x0000002004087890 */ /* 0x002fe4000ff1e0ff */
[----:B------:R-:W-:Y:S02]  /*00f0*/  UIADD3 UR6, UP1, UPT, UR6, 0x20, URZ ;  /* 0x0000002006067890 */ /* 0x000fe4000ff3e0ff */
[----:B--2---:R-:W-:-:S02]  /*0100*/  UIADD3 UR4, UP2, UPT, UR10, 0x20, URZ ;  /* 0x000000200a047890 */ /* 0x004fc4000ff5e0ff */
[----:B------:R-:W-:Y:S01]  /*0110*/  UIADD3.X UR9, UPT, UPT, URZ, UR5, URZ, UP0, !UPT ;  /* 0x00000005ff097290 */ /* 0x000fe200087fe4ff */
[----:B------:R-:W-:Y:S01]  /*0120*/  MOV R16, UR8 ;  /* 0x0000000800107c02 */ /* 0x000fe20008000f00 */
[----:B------:R-:W-:Y:S01]  /*0130*/  UIADD3.X UR7, UPT, UPT, URZ, UR7, URZ, UP1, !UPT ;  /* 0x00000007ff077290 */ /* 0x000fe20008ffe4ff */
[----:B------:R-:W-:Y:S01]  /*0140*/  IMAD.U32 R11, RZ, RZ, UR6 ;  /* 0x00000006ff0b7e24 */ /* 0x000fe2000f8e00ff */
[----:B------:R-:W-:Y:S01]  /*0150*/  UIADD3.X UR5, UPT, UPT, URZ, UR11, URZ, UP2, !UPT ;  /* 0x0000000bff057290 */ /* 0x000fe200097fe4ff */
[----:B------:R-:W-:Y:S02]  /*0160*/  MOV R10, UR4 ;  /* 0x00000004000a7c02 */ /* 0x000fe40008000f00 */
[----:B------:R-:W-:Y:S02]  /*0170*/  MOV R5, UR9 ;  /* 0x0000000900057c02 */ /* 0x000fe40008000f00 */
[----:B------:R-:W-:Y:S01]  /*0180*/  MOV R14, UR7 ;  /* 0x00000007000e7c02 */ /* 0x000fe20008000f00 */
[----:B------:R-:W-:-:S07]  /*0190*/  IMAD.U32 R13, RZ, RZ, UR5 ;  /* 0x00000005ff0d7e24 */ /* 0x000fce000f8e00ff */
.L_x_1:
[----:B------:R-:W-:Y:S02]  /*01a0*/  MOV R4, R16 ;  /* 0x0000001000047202 */ /* 0x000fe40000000f00 */
[----:B------:R-:W-:Y:S02]  /*01b0*/  MOV R6, R11 ;  /* 0x0000000b00067202 */ /* 0x000fe40000000f00 */
[----:B------:R-:W-:Y:S01]  /*01c0*/  MOV R7, R14 ;  /* 0x0000000e00077202 */ /* 0x000fe20000000f00 */
[----:B0-2---:R-:W2:Y:S04]  /*01d0*/  LDG.E R8, desc[UR12][R4.64+-0x20] ;  /* 0xffffe00c04087981 */ /* 0x005ea8000c1e1900 */
[----:B------:R-:W2:Y:S02]  /*01e0*/  LDG.E R9, desc[UR12][R6.64+-0x20] ;  /* 0xffffe00c06097981 */ /* 0x000ea4000c1e1900 */
[----:B--2---:R-:W-:Y:S01]  /*01f0*/  FADD R11, R8, R9 ;  /* 0x00000009080b7221 */ /* 0x004fe20000000000 */
[----:B------:R-:W-:Y:S01]  /*0200*/  IMAD.MOV.U32 R8, RZ, RZ, R10 ;  /* 0x000000ffff087224 */ /* 0x000fe200078e000a */
[----:B------:R-:W-:-:S05]  /*0210*/  MOV R9, R13 ;  /* 0x0000000d00097202 */ /* 0x000fca0000000f00 */
[----:B------:R0:W-:Y:S04]  /*0220*/  STG.E desc[UR12][R8.64+-0x20], R11 ;  /* 0xffffe00b08007986 */ /* 0x0001e8000c10190c */
[----:B------:R-:W2:Y:S04]  /*0230*/  LDG.E R10, desc[UR12][R4.64+-0x1c] ;  /* 0xffffe40c040a7981 */ /* 0x000ea8000c1e1900 */
[----:B------:R-:W2:Y:S02]  /*0240*/  LDG.E R13, desc[UR12][R6.64+-0x1c] ;  /* 0xffffe40c060d7981 */ /* 0x000ea4000c1e1900 */
[----:B--2---:R-:W-:-:S05]  /*0250*/  FADD R13, R10, R13 ;  /* 0x0000000d0a0d7221 */ /* 0x004fca0000000000 */
[----:B------:R1:W-:Y:S04]  /*0260*/  STG.E desc[UR12][R8.64+-0x1c], R13 ;  /* 0xffffe40d08007986 */ /* 0x0003e8000c10190c */
[----:B------:R-:W2:Y:S04]  /*0270*/  LDG.E R10, desc[UR12][R4.64+-0x18] ;  /* 0xffffe80c040a7981 */ /* 0x000ea8000c1e1900 */
[----:B------:R-:W2:Y:S02]  /*0280*/  LDG.E R15, desc[UR12][R6.64+-0x18] ;  /* 0xffffe80c060f7981 */ /* 0x000ea4000c1e1900 */
[----:B--2---:R-:W-:-:S05]  /*0290*/  FADD R15, R10, R15 ;  /* 0x0000000f0a0f7221 */ /* 0x004fca0000000000 */
[----:B------:R2:W-:Y:S04]  /*02a0*/  STG.E desc[UR12][R8.64+-0x18], R15 ;  /* 0xffffe80f08007986 */ /* 0x0005e8000c10190c */
[----:B------:R-:W3:Y:S04]  /*02b0*/  LDG.E R10, desc[UR12][R4.64+-0x14] ;  /* 0xffffec0c040a7981 */ /* 0x000ee8000c1e1900 */
[----:B------:R-:W3:Y:S02]  /*02c0*/  LDG.E R17, desc[UR12][R6.64+-0x14] ;  /* 0xffffec0c06117981 */ /* 0x000ee4000c1e1900 */
[----:B---3--:R-:W-:-:S05]  /*02d0*/  FADD R17, R10, R17 ;  /* 0x000000110a117221 */ /* 0x008fca0000000000 */
[----:B------:R3:W-:Y:S04]  /*02e0*/  STG.E desc[UR12][R8.64+-0x14], R17 ;  /* 0xffffec1108007986 */ /* 0x0007e8000c10190c */
[----:B------:R-:W4:Y:S04]  /*02f0*/  LDG.E R10, desc[UR12][R4.64+-0x10] ;  /* 0xfffff00c040a7981 */ /* 0x000f28000c1e1900 */
[----:B0-----:R-:W4:Y:S02]  /*0300*/  LDG.E R11, desc[UR12][R6.64+-0x10] ;  /* 0xfffff00c060b7981 */ /* 0x001f24000c1e1900 */
[----:B----4-:R-:W-:-:S05]  /*0310*/  FADD R11, R10, R11 ;  /* 0x0000000b0a0b7221 */ /* 0x010fca0000000000 */
[----:B------:R0:W-:Y:S04]  /*0320*/  STG.E desc[UR12][R8.64+-0x10], R11 ;  /* 0xfffff00b08007986 */ /* 0x0001e8000c10190c */
[----:B------:R-:W4:Y:S04]  /*0330*/  LDG.E R10, desc[UR12][R4.64+-0xc] ;  /* 0xfffff40c040a7981 */ /* 0x000f28000c1e1900 */
[----:B-1----:R-:W4:Y:S02]  /*0340*/  LDG.E R13, desc[UR12][R6.64+-0xc] ;  /* 0xfffff40c060d7981 */ /* 0x002f24000c1e1900 */
[----:B----4-:R-:W-:-:S05]  /*0350*/  FADD R13, R10, R13 ;  /* 0x0000000d0a0d7221 */ /* 0x010fca0000000000 */
[----:B------:R1:W-:Y:S04]  /*0360*/  STG.E desc[UR12][R8.64+-0xc], R13 ;  /* 0xfffff40d08007986 */ /* 0x0003e8000c10190c */
[----:B------:R-:W4:Y:S04]  /*0370*/  LDG.E R10, desc[UR12][R4.64+-0x8] ;  /* 0xfffff80c040a7981 */ /* 0x000f28000c1e1900 */
[----:B--2---:R-:W4:Y:S02]  /*0380*/  LDG.E R15, desc[UR12][R6.64+-0x8] ;  /* 0xfffff80c060f7981 */ /* 0x004f24000c1e1900 */
[----:B----4-:R-:W-:-:S05]  /*0390*/  FADD R15, R10, R15 ;  /* 0x0000000f0a0f7221 */ /* 0x010fca0000000000 */
[----:B------:R2:W-:Y:S04]  /*03a0*/  STG.E desc[UR12][R8.64+-0x8], R15 ;  /* 0xfffff80f08007986 */ /* 0x0005e8000c10190c */
[----:B------:R-:W4:Y:S04]  /*03b0*/  LDG.E R10, desc[UR12][R4.64+-0x4] ;  /* 0xfffffc0c040a7981 */ /* 0x000f28000c1e1900 */
[----:B---3--:R-:W4:Y:S02]  /*03c0*/  LDG.E R17, desc[UR12][R6.64+-0x4] ;  /* 0xfffffc0c06117981 */ /* 0x008f24000c1e1900 */
[----:B----4-:R-:W-:-:S05]  /*03d0*/  FADD R17, R10, R17 ;  /* 0x000000110a117221 */ /* 0x010fca0000000000 */
        /* <DEDUP_REMOVED lines=26> */
[----:B--2---:R-:W4:Y:S01]  /*0580*/  LDG.E R15, desc[UR12][R6.64+0x18] ;  /* 0x0000180c060f7981 */ /* 0x004f22000c1e1900 */
[----:B------:R-:W-:Y:S01]  /*0590*/  IADD3 R3, PT, PT, R3, 0x10, RZ ;  /* 0x0000001003037810 */ /* 0x000fe20007ffe0ff */
[----:B----4-:R-:W-:-:S05]  /*05a0*/  FADD R15, R10, R15 ;  /* 0x0000000f0a0f7221 */ /* 0x010fca0000000000 */
[----:B------:R2:W-:Y:S04]  /*05b0*/  STG.E desc[UR12][R8.64+0x18], R15 ;  /* 0x0000180f08007986 */ /* 0x0005e8000c10190c */
[----:B------:R4:W5:Y:S04]  /*05c0*/  LDG.E R10, desc[UR12][R4.64+0x1c] ;  /* 0x00001c0c040a7981 */ /* 0x000968000c1e1900 */
[----:B---3--:R-:W5:Y:S01]  /*05d0*/  LDG.E R17, desc[UR12][R6.64+0x1c] ;  /* 0x00001c0c06117981 */ /* 0x008f62000c1e1900 */
[----:B------:R-:W-:Y:S02]  /*05e0*/  ISETP.NE.AND P1, PT, R3, RZ, PT ;  /* 0x000000ff0300720c */ /* 0x000fe40003f25270 */
[----:B0-----:R-:W-:-:S02]  /*05f0*/  IADD3 R11, P3, PT, R6, 0x40, RZ ;  /* 0x00000040060b7810 */ /* 0x001fc40007f7e0ff */
[----:B------:R-:W-:-:S03]  /*0600*/  IADD3 R16, P2, PT, R4, 0x40, RZ ;  /* 0x0000004004107810 */ /* 0x000fc60007f5e0ff */
[----:B------:R-:W-:Y:S01]  /*0610*/  IMAD.X R14, RZ, RZ, R7, P3 ;  /* 0x000000ffff0e7224 */ /* 0x000fe200018e0607 */
[----:B----4-:R-:W-:Y:S01]  /*0620*/  IADD3.X R5, PT, PT, RZ, R5, RZ, P2, !PT ;  /* 0x00000005ff057210 */ /* 0x010fe200017fe4ff */
[----:B-----5:R-:W-:Y:S01]  /*0630*/  FADD R17, R10, R17 ;  /* 0x000000110a117221 */ /* 0x020fe20000000000 */
[----:B------:R-:W-:-:S04]  /*0640*/  IADD3 R10, P4, PT, R8, 0x40, RZ ;  /* 0x00000040080a7810 */ /* 0x000fc80007f9e0ff */
[----:B------:R2:W-:Y:S01]  /*0650*/  STG.E desc[UR12][R8.64+0x1c], R17 ;  /* 0x00001c1108007986 */ /* 0x0005e2000c10190c */
[----:B-1----:R-:W-:Y:S01]  /*0660*/  IADD3.X R13, PT, PT, RZ, R9, RZ, P4, !PT ;  /* 0x00000009ff0d7210 */ /* 0x002fe200027fe4ff */
[----:B------:R-:W-:Y:S07]  /*0670*/  @P1 BRA `(.L_x_1) ;  /* 0xfffffff800c81947 */ /* 0x000fee000383ffff */
.L_x_0:
[----:B0-----:R-:W-:Y:S05]  /*0680*/  @!P0 EXIT ;  /* 0x000000000000894d */ /* 0x001fea0003800000 */
[----:B------:R-:W-:Y:S02]  /*0690*/  ISETP.GE.U32.AND P0, PT, R12, 0x8, PT ;  /* 0x000000080c00780c */ /* 0x000fe40003f06070 */
[----:B------:R-:W-:-:S04]  /*06a0*/  LOP3.LUT R14, R2, 0x7, RZ, 0xc0, !PT ;  /* 0x00000007020e7812 */ /* 0x000fc800078ec0ff */
[----:B------:R-:W-:-:S07]  /*06b0*/  ISETP.NE.AND P1, PT, R14, RZ, PT ;  /* 0x000000ff0e00720c */ /* 0x000fce0003f25270 */
[----:B------:R-:W-:Y:S06]  /*06c0*/  @!P0 BRA `(.L_x_2) ;  /* 0x00000000009c8947 */ /* 0x000fec0003800000 */
[----:B------:R-:W0:Y:S08]  /*06d0*/  LDC.64 R4, c[0x0][0x380] ;  /* 0x0000e000ff047b82 */ /* 0x000e300000000a00 */
[----:B------:R-:W1:Y:S08]  /*06e0*/  LDC.64 R6, c[0x0][0x388] ;  /* 0x0000e200ff067b82 */ /* 0x000e700000000a00 */
[----:B--2---:R-:W2:Y:S01]  /*06f0*/  LDC.64 R8, c[0x0][0x390] ;  /* 0x0000e400ff087b82 */ /* 0x004ea20000000a00 */
[----:B0-----:R-:W-:-:S05]  /*0700*/  IMAD.WIDE.U32 R4, R0, 0x4, R4 ;  /* 0x0000000400047825 */ /* 0x001fca00078e0004 */
[----:B------:R-:W3:Y:S01]  /*0710*/  LDG.E R3, desc[UR12][R4.64] ;  /* 0x0000000c04037981 */ /* 0x000ee2000c1e1900 */
[----:B-1----:R-:W-:-:S05]  /*0720*/  IMAD.WIDE.U32 R6, R0, 0x4, R6 ;  /* 0x0000000400067825 */ /* 0x002fca00078e0006 */
[----:B------:R-:W3:Y:S01]  /*0730*/  LDG.E R10, desc[UR12][R6.64] ;  /* 0x0000000c060a7981 */ /* 0x000ee2000c1e1900 */
[----:B--2---:R-:W-:-:S04]  /*0740*/  IMAD.WIDE.U32 R8, R0, 0x4, R8 ;  /* 0x0000000400087825 */ /* 0x004fc800078e0008 */
[----:B---3--:R-:W-:-:S05]  /*0750*/  FADD R3, R3, R10 ;  /* 0x0000000a03037221 */ /* 0x008fca0000000000 */
        /* <DEDUP_REMOVED lines=13> */
[----:B0-----:R-:W4:Y:S04]  /*0830*/  LDG.E R3, desc[UR12][R4.64+0x10] ;  /* 0x0000100c04037981 */ /* 0x001f28000c1e1900 */
[----:B------:R-:W4:Y:S02]  /*0840*/  LDG.E R10, desc[UR12][R6.64+0x10] ;  /* 0x0000100c060a7981 */ /* 0x000f24000c1e1900 */
        /* <DEDUP_REMOVED lines=10> */
[----:B------:R-:W2:Y:S04]  /*08f0*/  LDG.E R10, desc[UR12][R4.64+0x1c] ;  /* 0x00001c0c040a7981 */ /* 0x000ea8000c1e1900 */
[----:B---3--:R-:W2:Y:S01]  /*0900*/  LDG.E R15, desc[UR12][R6.64+0x1c] ;  /* 0x00001c0c060f7981 */ /* 0x008ea2000c1e1900 */
[----:B------:R-:W-:Y:S01]  /*0910*/  IADD3 R0, PT, PT, R0, 0x8, RZ ;  /* 0x0000000800007810 */ /* 0x000fe20007ffe0ff */
[----:B--2---:R-:W-:-:S05]  /*0920*/  FADD R15, R10, R15 ;  /* 0x0000000f0a0f7221 */ /* 0x004fca0000000000 */
[----:B------:R0:W-:Y:S02]  /*0930*/  STG.E desc[UR12][R8.64+0x1c], R15 ;  /* 0x00001c0f08007986 */ /* 0x0001e4000c10190c */
.L_x_2:
[----:B------:R-:W-:Y:S05]  /*0940*/  @!P1 EXIT ;  /* 0x000000000000994d */ /* 0x000fea0003800000 */
[----:B------:R-:W-:Y:S02]  /*0950*/  ISETP.GE.U32.AND P0, PT, R14, 0x4, PT ;  /* 0x000000040e00780c */ /* 0x000fe40003f06070 */
[----:B------:R-:W-:-:S04]  /*0960*/  LOP3.LUT R2, R2, 0x3, RZ, 0xc0, !PT ;  /* 0x0000000302027812 */ /* 0x000fc800078ec0ff */
[----:B------:R-:W-:-:S07]  /*0970*/  ISETP.NE.AND P1, PT, R2, RZ, PT ;  /* 0x000000ff0200720c */ /* 0x000fce0003f25270 */
[----:B------:R-:W-:Y:S06]  /*0980*/  @!P0 BRA `(.L_x_3) ;  /* 0x00000000005c8947 */ /* 0x000fec0003800000 */
[----:B------:R-:W1:Y:S08]  /*0990*/  LDC.64 R4, c[0x0][0x380] ;  /* 0x0000e000ff047b82 */ /* 0x000e700000000a00 */
[----:B------:R-:W3:Y:S08]  /*09a0*/  LDC.64 R6, c[0x0][0x388] ;  /* 0x0000e200ff067b82 */ /* 0x000ef00000000a00 */
[----:B0-2---:R-:W0:Y:S01]  /*09b0*/  LDC.64 R8, c[0x0][0x390] ;  /* 0x0000e400ff087b82 */ /* 0x005e220000000a00 */
[----:B-1----:R-:W-:-:S05]  /*09c0*/  IMAD.WIDE.U32 R4, R0, 0x4, R4 ;  /* 0x0000000400047825 */ /* 0x002fca00078e0004 */
[----:B------:R-:W2:Y:S01]  /*09d0*/  LDG.E R3, desc[UR12][R4.64] ;  /* 0x0000000c04037981 */ /* 0x000ea2000c1e1900 */
[----:B---3--:R-:W-:-:S05]  /*09e0*/  IMAD.WIDE.U32 R6, R0, 0x4, R6 ;  /* 0x0000000400067825 */ /* 0x008fca00078e0006 */
[----:B------:R-:W2:Y:S01]  /*09f0*/  LDG.E R10, desc[UR12][R6.64] ;  /* 0x0000000c060a7981 */ /* 0x000ea2000c1e1900 */
[----:B0-----:R-:W-:-:S04]  /*0a00*/  IMAD.WIDE.U32 R8, R0, 0x4, R8 ;  /* 0x0000000400087825 */ /* 0x001fc800078e0008 */
[----:B--2---:R-:W-:-:S05]  /*0a10*/  FADD R3, R3, R10 ;  /* 0x0000000a03037221 */ /* 0x004fca0000000000 */
        /* <DEDUP_REMOVED lines=9> */
[----:B------:R-:W2:Y:S04]  /*0ab0*/  LDG.E R10, desc[UR12][R4.64+0xc] ;  /* 0x00000c0c040a7981 */ /* 0x000ea8000c1e1900 */
[----:B------:R-:W2:Y:S01]  /*0ac0*/  LDG.E R15, desc[UR12][R6.64+0xc] ;  /* 0x00000c0c060f7981 */ /* 0x000ea2000c1e1900 */
[----:B------:R-:W-:Y:S01]  /*0ad0*/  IADD3 R0, PT, PT, R0, 0x4, RZ ;  /* 0x0000000400007810 */ /* 0x000fe20007ffe0ff */
[----:B--2---:R-:W-:-:S05]  /*0ae0*/  FADD R15, R10, R15 ;  /* 0x0000000f0a0f7221 */ /* 0x004fca0000000000 */
[----:B------:R1:W-:Y:S02]  /*0af0*/  STG.E desc[UR12][R8.64+0xc], R15 ;  /* 0x00000c0f08007986 */ /* 0x0003e4000c10190c */
.L_x_3:
[----:B------:R-:W-:Y:S05]  /*0b00*/  @!P1 EXIT ;  /* 0x000000000000994d */ /* 0x000fea0003800000 */
[----:B------:R-:W3:Y:S08]  /*0b10*/  LDC.64 R4, c[0x0][0x390] ;  /* 0x0000e400ff047b82 */ /* 0x000ef00000000a00 */
[----:B------:R-:W4:Y:S08]  /*0b20*/  LDC.64 R6, c[0x0][0x388] ;  /* 0x0000e200ff067b82 */ /* 0x000f300000000a00 */
[----:B012---:R-:W0:Y:S01]  /*0b30*/  LDC.64 R8, c[0x0][0x380] ;  /* 0x0000e000ff087b82 */ /* 0x007e220000000a00 */
[----:B---3--:R-:W-:-:S04]  /*0b40*/  IMAD.WIDE.U32 R4, R0, 0x4, R4 ;  /* 0x0000000400047825 */ /* 0x008fc800078e0004 */
[----:B------:R-:W-:Y:S01]  /*0b50*/  IMAD.MOV.U32 R10, RZ, RZ, R4 ;  /* 0x000000ffff0a7224 */ /* 0x000fe200078e0004 */
[----:B------:R-:W-:Y:S01]  /*0b60*/  MOV R13, R5 ;  /* 0x00000005000d7202 */ /* 0x000fe20000000f00 */
[----:B----4-:R-:W-:-:S05]  /*0b70*/  IMAD.WIDE.U32 R6, R0, 0x4, R6 ;  /* 0x0000000400067825 */ /* 0x010fca00078e0006 */
[----:B------:R-:W-:Y:S01]  /*0b80*/  MOV R11, R7 ;  /* 0x00000007000b7202 */ /* 0x000fe20000000f00 */
[----:B0-----:R-:W-:Y:S01]  /*0b90*/  IMAD.WIDE.U32 R8, R0, 0x4, R8 ;  /* 0x0000000400087825 */ /* 0x001fe200078e0008 */
[----:B------:R-:W-:-:S07]  /*0ba0*/  IADD3 R0, PT, PT, -R2, RZ, RZ ;  /* 0x000000ff02007210 */ /* 0x000fce0007ffe1ff */
.L_x_4:
[----:B0-----:R-:W-:Y:S01]  /*0bb0*/  IMAD.MOV.U32 R2, RZ, RZ, R8 ;  /* 0x000000ffff027224 */ /* 0x001fe200078e0008 */
[----:B------:R-:W-:Y:S02]  /*0bc0*/  MOV R5, R11 ;  /* 0x0000000b00057202 */ /* 0x000fe40000000f00 */
[----:B------:R-:W-:Y:S02]  /*0bd0*/  MOV R3, R9 ;  /* 0x0000000900037202 */ /* 0x000fe40000000f00 */
[----:B------:R-:W-:-:S03]  /*0be0*/  MOV R4, R6 ;  /* 0x0000000600047202 */ /* 0x000fc60000000f00 */
[----:B------:R0:W2:Y:S04]  /*0bf0*/  LDG.E R2, desc[UR12][R2.64] ;  /* 0x0000000c02027981 */ /* 0x0000a8000c1e1900 */
[----:B------:R-:W2:Y:S01]  /*0c00*/  LDG.E R5, desc[UR12][R4.64] ;  /* 0x0000000c04057981 */ /* 0x000ea2000c1e1900 */
[----:B------:R-:W-:Y:S02]  /*0c10*/  IADD3 R0, PT, PT, R0, 0x1, RZ ;  /* 0x0000000100007810 */ /* 0x000fe40007ffe0ff */
[----:B------:R-:W-:Y:S02]  /*0c20*/  IADD3 R6, P2, PT, R6, 0x4, RZ ;  /* 0x0000000406067810 */ /* 0x000fe40007f5e0ff */
[----:B------:R-:W-:Y:S01]  /*0c30*/  ISETP.NE.AND P0, PT, R0, RZ, PT ;  /* 0x000000ff0000720c */ /* 0x000fe20003f05270 */
[----:B0-----:R-:W-:Y:S01]  /*0c40*/  IMAD.MOV.U32 R3, RZ, RZ, R13 ;  /* 0x000000ffff037224 */ /* 0x001fe200078e000d */
[----:B------:R-:W-:-:S02]  /*0c50*/  IADD3 R8, P3, PT, R8, 0x4, RZ ;  /* 0x0000000408087810 */ /* 0x000fc40007f7e0ff */
[----:B------:R-:W-:Y:S02]  /*0c60*/  IADD3.X R11, PT, PT, RZ, R11, RZ, P2, !PT ;  /* 0x0000000bff0b7210 */ /* 0x000fe400017fe4ff */
[----:B------:R-:W-:Y:S01]  /*0c70*/  IADD3.X R9, PT, PT, RZ, R9, RZ, P3, !PT ;  /* 0x00000009ff097210 */ /* 0x000fe20001ffe4ff */
[----:B--2---:R-:W-:Y:S01]  /*0c80*/  FADD R7, R2, R5 ;  /* 0x0000000502077221 */ /* 0x004fe20000000000 */
[----:B------:R-:W-:Y:S02]  /*0c90*/  MOV R2, R10 ;  /* 0x0000000a00027202 */ /* 0x000fe40000000f00 */
[----:B------:R-:W-:-:S03]  /*0ca0*/  IADD3 R10, P1, PT, R10, 0x4, RZ ;  /* 0x000000040a0a7810 */ /* 0x000fc60007f3e0ff */
[----:B------:R0:W-:Y:S01]  /*0cb0*/  STG.E desc[UR12][R2.64], R7 ;  /* 0x0000000702007986 */ /* 0x0001e2000c10190c */
[----:B------:R-:W-:Y:S01]  /*0cc0*/  IADD3.X R13, PT, PT, RZ, R13, RZ, P1, !PT ;  /* 0x0000000dff0d7210 */ /* 0x000fe20000ffe4ff */
[----:B------:R-:W-:Y:S08]  /*0cd0*/  @P0 BRA `(.L_x_4) ;  /* 0xfffffffc00b40947 */ /* 0x000ff0000383ffff */
[----:B------:R-:W-:Y:S05]  /*0ce0*/  EXIT ;  /* 0x000000000000794d */ /* 0x000fea0003800000 */
.L_x_5:
[----:B------:R-:W-:-:S00]  /*0cf0*/  BRA `(.L_x_5) ;  /* 0xfffffffc00fc7947 */ /* 0x000fc0000383ffff */
[----:B------:R-:W-:-:S00]  /*0d00*/  NOP ;  /* 0x0000000000007918 */ /* 0x000fc00000000000 */
[----:B------:R-:W-:-:S00]  /*0d10*/  NOP ;  /* 0x0000000000007918 */ /* 0x000fc00000000000 */
[----:B------:R-:W-:-:S00]  /*0d20*/  NOP ;  /* 0x0000000000007918 */ /* 0x000fc00000000000 */
[----:B------:R-:W-:-:S00]  /*0d30*/  NOP ;  /* 0x0000000000007918 */ /* 0x000fc00000000000 */
[----:B------:R-:W-:-:S00]  /*0d40*/  NOP ;  /* 0x0000000000007918 */ /* 0x000fc00000000000 */
[----:B------:R-:W-:-:S00]  /*0d50*/  NOP ;  /* 0x0000000000007918 */ /* 0x000fc00000000000 */
[----:B------:R-:W-:-:S00]  /*0d60*/  NOP ;  /* 0x0000000000007918 */ /* 0x000fc00000000000 */
[----:B------:R-:W-:-:S00]  /*0d70*/  NOP ;  /* 0x0000000000007918 */ /* 0x000fc00000000000 */
.L_x_6:


//--------------------- .nv.shared.reserved.0     --------------------------
	.section	.nv.shared.reserved.0,"aw",@nobits
	.weak		__nv_reservedSMEM_offset_0_alias
	.size		__nv_reservedSMEM_offset_0_alias, 0, 64
	.other		__nv_reservedSMEM_offset_0_alias,@"STO_CUDA_RESERVED_SHARED STV_DEFAULT"
__nv_reservedSMEM_offset_0_alias:
	.zero		0
	.zero		64


//--------------------- .nv.constant0._Z12addSameShapePfS_S_i --------------------------
	.section	.nv.constant0._Z12addSameShapePfS_S_i,"a",@progbits
	.sectionflags	@""
	.align	4
.nv.constant0._Z12addSameShapePfS_S_i:
	.zero		924


//--------------------- SYMBOLS --------------------------

	.type		.nv.reservedSmem.offset0,@object
	.size		.nv.reservedSmem.offset0,0x4
